//
// Generated by NVIDIA NVVM Compiler
//
// Compiler Build ID: CL-36424714
// Cuda compilation tools, release 13.0, V13.0.88
// Based on NVVM 20.0.0
//

.version 9.0
.target sm_100
.address_size 64

	// .globl	_Z12bitonic_stepPlii

.visible .entry _Z12bitonic_stepPlii(
	.param .u64 .ptr .align 1 _Z12bitonic_stepPlii_param_0,
	.param .u32 _Z12bitonic_stepPlii_param_1,
	.param .u32 _Z12bitonic_stepPlii_param_2
)
{
	.reg .pred 	%p<7>;
	.reg .b32 	%r<11>;
	.reg .b64 	%rd<15>;

	ld.param.u64 	%rd9, [_Z12bitonic_stepPlii_param_0];
	ld.param.u32 	%r4, [_Z12bitonic_stepPlii_param_1];
	ld.param.u32 	%r3, [_Z12bitonic_stepPlii_param_2];
	mov.u32 	%r5, %ctaid.x;
	mov.u32 	%r6, %ntid.x;
	mov.u32 	%r7, %tid.x;
	mad.lo.s32 	%r1, %r5, %r6, %r7;
	xor.b32  	%r2, %r4, %r1;
	mov.u32 	%r8, %nctaid.x;
	mul.lo.s32 	%r9, %r8, %r6;
	setp.ge.u32 	%p1, %r1, %r9;
	setp.le.s32 	%p2, %r2, %r1;
	or.pred  	%p3, %p1, %p2;
	@%p3 bra 	$L__BB0_5;
	cvta.to.global.u64 	%rd10, %rd9;
	and.b32  	%r10, %r3, %r1;
	setp.ne.s32 	%p4, %r10, 0;
	mul.wide.s32 	%rd11, %r1, 8;
	add.s64 	%rd1, %rd10, %rd11;
	mul.wide.s32 	%rd12, %r2, 8;
	add.s64 	%rd2, %rd10, %rd12;
	@%p4 bra 	$L__BB0_3;
	ld.global.u64 	%rd14, [%rd1];
	ld.global.u64 	%rd13, [%rd2];
	setp.gt.s64 	%p6, %rd14, %rd13;
	@%p6 bra 	$L__BB0_4;
	bra.uni 	$L__BB0_5;
$L__BB0_3:
	ld.global.u64 	%rd14, [%rd1];
	ld.global.u64 	%rd13, [%rd2];
	setp.ge.s64 	%p5, %rd14, %rd13;
	@%p5 bra 	$L__BB0_5;
$L__BB0_4:
	st.global.u64 	[%rd1], %rd13;
	st.global.u64 	[%rd2], %rd14;
$L__BB0_5:
	ret;

}


// ===== COMPILED SASS (sm_100) =====

	.target	sm_100

	.elftype	@"ET_EXEC"


//--------------------- .note.nv.tkinfo           --------------------------
	.section	.note.nv.tkinfo,"",@"SHT_NOTE"
	.sectionflags	@"SHF_NOTE_NV_TKINFO"
	.tkinfo
        /*0018*/ 	.word	0x00000002
        /*0030*/ 	.string	""
        /*0030*/ 	.string	"ptxas"
        /*0030*/ 	.string	"Cuda compilation tools, release 13.0, V13.0.88"
        /*0030*/ 	.string	"Build cuda_13.0.r13.0/compiler.36424714_0"
        /*0030*/ 	.string	"-arch sm_100 -m 64 "



//--------------------- .note.nv.cuinfo           --------------------------
	.section	.note.nv.cuinfo,"",@"SHT_NOTE"
	.sectionflags	@"SHF_NOTE_NV_CUINFO"
        /*0018*/ 	.short	0x0002
        /*001a*/ 	.short	0x0064
        /*001c*/ 	.short	0x0082
	.zero		2


//--------------------- .nv.info                  --------------------------
	.section	.nv.info,"",@"SHT_CUDA_INFO"
	.align	4


	//----- nvinfo : EIATTR_REGCOUNT
	.align		4
        /*0000*/ 	.byte	0x04, 0x2f
        /*0002*/ 	.short	(.L_1 - .L_0)
	.align		4
.L_0:
        /*0004*/ 	.word	index@(_Z12bitonic_stepPlii)
        /*0008*/ 	.word	0x0000000c


	//----- nvinfo : EIATTR_FRAME_SIZE
	.align		4
.L_1:
        /*000c*/ 	.byte	0x04, 0x11
        /*000e*/ 	.short	(.L_3 - .L_2)
	.align		4
.L_2:
        /*0010*/ 	.word	index@(_Z12bitonic_stepPlii)
        /*0014*/ 	.word	0x00000000


	//----- nvinfo : EIATTR_MIN_STACK_SIZE
	.align		4
.L_3:
        /*0018*/ 	.byte	0x04, 0x12
        /*001a*/ 	.short	(.L_5 - .L_4)
	.align		4
.L_4:
        /*001c*/ 	.word	index@(_Z12bitonic_stepPlii)
        /*0020*/ 	.word	0x00000000
.L_5:


//--------------------- .nv.compat                --------------------------
	.section	.nv.compat,"",@"SHT_CUDA_COMPAT_INFO"
	.align	4
        /*0000*/ 	.byte	0x02, 0x09, 0x00, 0x00, 0x02, 0x02, 0x01, 0x00, 0x02, 0x05, 0x05, 0x00, 0x03, 0x07, 0x01, 0x01
        /*0010*/ 	.byte	0x02, 0x03, 0x00, 0x00, 0x02, 0x06, 0x01, 0x00, 0x04, 0x0b, 0x08, 0x00, 0x09, 0x00, 0x00, 0x00
        /*0020*/ 	.byte	0x00, 0x00, 0x00, 0x00


//--------------------- .nv.info._Z12bitonic_stepPlii --------------------------
	.section	.nv.info._Z12bitonic_stepPlii,"",@"SHT_CUDA_INFO"
	.sectionflags	@""
	.align	4


	//----- nvinfo : EIATTR_CUDA_API_VERSION
	.align		4
        /*0000*/ 	.byte	0x04, 0x37
        /*0002*/ 	.short	(.L_7 - .L_6)
.L_6:
        /*0004*/ 	.word	0x00000082


	//----- nvinfo : EIATTR_KPARAM_INFO
	.align		4
.L_7:
        /*0008*/ 	.byte	0x04, 0x17
        /*000a*/ 	.short	(.L_9 - .L_8)
.L_8:
        /*000c*/ 	.word	0x00000000
        /*0010*/ 	.short	0x0002
        /*0012*/ 	.short	0x000c
        /*0014*/ 	.byte	0x00, 0xf0, 0x11, 0x00


	//----- nvinfo : EIATTR_KPARAM_INFO
	.align		4
.L_9:
        /*0018*/ 	.byte	0x04, 0x17
        /*001a*/ 	.short	(.L_11 - .L_10)
.L_10:
        /*001c*/ 	.word	0x00000000
        /*0020*/ 	.short	0x0001
        /*0022*/ 	.short	0x0008
        /*0024*/ 	.byte	0x00, 0xf0, 0x11, 0x00


	//----- nvinfo : EIATTR_KPARAM_INFO
	.align		4
.L_11:
        /*0028*/ 	.byte	0x04, 0x17
        /*002a*/ 	.short	(.L_13 - .L_12)
.L_12:
        /*002c*/ 	.word	0x00000000
        /*0030*/ 	.short	0x0000
        /*0032*/ 	.short	0x0000
        /*0034*/ 	.byte	0x00, 0xf5, 0x21, 0x00


	//----- nvinfo : EIATTR_SPARSE_MMA_MASK
	.align		4
.L_13:
        /*0038*/ 	.byte	0x03, 0x50
        /*003a*/ 	.short	0x0000


	//----- nvinfo : EIATTR_MAXREG_COUNT
	.align		4
        /*003c*/ 	.byte	0x03, 0x1b
        /*003e*/ 	.short	0x00ff


	//----- nvinfo : EIATTR_MERCURY_ISA_VERSION
	.align		4
        /*0040*/ 	.byte	0x03, 0x5f
        /*0042*/ 	.short	0x0101


	//----- nvinfo : EIATTR_VRC_CTA_INIT_COUNT
	.align		4
        /*0044*/ 	.byte	0x02, 0x4a
	.zero		1
	.zero		1


	//----- nvinfo : EIATTR_EXIT_INSTR_OFFSETS
	.align		4
        /*0048*/ 	.byte	0x04, 0x1c
        /*004a*/ 	.short	(.L_15 - .L_14)


	//   ....[0]....
.L_14:
        /*004c*/ 	.word	0x000000b0


	//   ....[1]....
        /*0050*/ 	.word	0x00000190


	//   ....[2]....
        /*0054*/ 	.word	0x000001e0


	//   ....[3]....
        /*0058*/ 	.word	0x00000220


	//----- nvinfo : EIATTR_CRS_STACK_SIZE
	.align		4
.L_15:
        /*005c*/ 	.byte	0x04, 0x1e
        /*005e*/ 	.short	(.L_17 - .L_16)
.L_16:
        /*0060*/ 	.word	0x00000000


	//----- nvinfo : EIATTR_CBANK_PARAM_SIZE
	.align		4
.L_17:
        /*0064*/ 	.byte	0x03, 0x19
        /*0066*/ 	.short	0x0010


	//----- nvinfo : EIATTR_PARAM_CBANK
	.align		4
        /*0068*/ 	.byte	0x04, 0x0a
        /*006a*/ 	.short	(.L_19 - .L_18)
	.align		4
.L_18:
        /*006c*/ 	.word	index@(.nv.constant0._Z12bitonic_stepPlii)
        /*0070*/ 	.short	0x0380
        /*0072*/ 	.short	0x0010


	//----- nvinfo : EIATTR_SW_WAR
	.align		4
.L_19:
        /*0074*/ 	.byte	0x04, 0x36
        /*0076*/ 	.short	(.L_21 - .L_20)
.L_20:
        /*0078*/ 	.word	0x00000008
.L_21:


//--------------------- .nv.callgraph             --------------------------
	.section	.nv.callgraph,"",@"SHT_CUDA_CALLGRAPH"
	.align	4
	.sectionentsize	8
	.align		4
        /*0000*/ 	.word	0x00000000
	.align		4
        /*0004*/ 	.word	0xffffffff
	.align		4
        /*0008*/ 	.word	0x00000000
	.align		4
        /*000c*/ 	.word	0xfffffffe
	.align		4
        /*0010*/ 	.word	0x00000000
	.align		4
        /*0014*/ 	.word	0xfffffffd
	.align		4
        /*0018*/ 	.word	0x00000000
	.align		4
        /*001c*/ 	.word	0xfffffffc


//--------------------- .text._Z12bitonic_stepPlii --------------------------
	.section	.text._Z12bitonic_stepPlii,"ax",@progbits
	.align	128
        .global         _Z12bitonic_stepPlii
        .type           _Z12bitonic_stepPlii,@function
        .size           _Z12bitonic_stepPlii,(.L_x_4 - _Z12bitonic_stepPlii)
        .other          _Z12bitonic_stepPlii,@"STO_CUDA_ENTRY STV_DEFAULT"
_Z12bitonic_stepPlii:
.text._Z12bitonic_stepPlii:
[----:B------:R-:W-:Y:S01]  /*0000*/  LDC R1, c[0x0][0x37c] ;  /* 0x0000df00ff017b82 */ /* 0x000fe20000000800 */
[----:B------:R-:W0:Y:S07]  /*0010*/  S2R R3, SR_TID.X ;  /* 0x0000000000037919 */ /* 0x000e2e0000002100 */
[----:B------:R-:W0:Y:S01]  /*0020*/  S2UR UR4, SR_CTAID.X ;  /* 0x00000000000479c3 */ /* 0x000e220000002500 */
[----:B------:R-:W1:Y:S07]  /*0030*/  LDCU UR6, c[0x0][0x388] ;  /* 0x00007100ff0677ac */ /* 0x000e6e0008000800 */
[----:B------:R-:W0:Y:S01]  /*0040*/  LDC R2, c[0x0][0x360] ;  /* 0x0000d800ff027b82 */ /* 0x000e220000000800 */
[----:B------:R-:W2:Y:S01]  /*0050*/  LDCU UR5, c[0x0][0x370] ;  /* 0x00006e00ff0577ac */ /* 0x000ea20008000800 */
[----:B0-----:R-:W-:-:S02]  /*0060*/  IMAD R3, R2, UR4, R3 ;  /* 0x0000000402037c24 */ /* 0x001fc4000f8e0203 */
[----:B--2---:R-:W-:-:S03]  /*0070*/  IMAD R2, R2, UR5, RZ ;  /* 0x0000000502027c24 */ /* 0x004fc6000f8e02ff */
[----:B-1----:R-:W-:-:S04]  /*0080*/  LOP3.LUT R0, R3, UR6, RZ, 0x3c, !PT ;  /* 0x0000000603007c12 */ /* 0x002fc8000f8e3cff */
[----:B------:R-:W-:-:S04]  /*0090*/  ISETP.GT.AND P0, PT, R0, R3, PT ;  /* 0x000000030000720c */ /* 0x000fc80003f04270 */
[----:B------:R-:W-:-:S13]  /*00a0*/  ISETP.GE.U32.OR P0, PT, R3, R2, !P0 ;  /* 0x000000020300720c */ /* 0x000fda0004706470 */
[----:B------:R-:W-:Y:S05]  /*00b0*/  @P0 EXIT ;  /* 0x000000000000094d */ /* 0x000fea0003800000 */
[----:B------:R-:W0:Y:S01]  /*00c0*/  LDCU UR6, c[0x0][0x38c] ;  /* 0x00007180ff0677ac */ /* 0x000e220008000800 */
[----:B------:R-:W1:Y:S01]  /*00d0*/  LDC.64 R4, c[0x0][0x380] ;  /* 0x0000e000ff047b82 */ /* 0x000e620000000a00 */
[----:B------:R-:W-:Y:S01]  /*00e0*/  BSSY.RECONVERGENT B0, `(.L_x_0) ;  /* 0x0000011000007945 */ /* 0x000fe20003800200 */
[----:B------:R-:W2:Y:S01]  /*00f0*/  LDCU.64 UR4, c[0x0][0x358] ;  /* 0x00006b00ff0477ac */ /* 0x000ea20008000a00 */
[C---:B0-----:R-:W-:Y:S01]  /*0100*/  LOP3.LUT P0, RZ, R3.reuse, UR6, RZ, 0xc0, !PT ;  /* 0x0000000603ff7c12 */ /* 0x041fe2000f80c0ff */
[----:B-1----:R-:W-:-:S04]  /*0110*/  IMAD.WIDE R2, R3, 0x8, R4 ;  /* 0x0000000803027825 */ /* 0x002fc800078e0204 */
[----:B------:R-:W-:-:S08]  /*0120*/  IMAD.WIDE R4, R0, 0x8, R4 ;  /* 0x0000000800047825 */ /* 0x000fd000078e0204 */
[----:B--2---:R-:W-:Y:S05]  /*0130*/  @P0 BRA `(.L_x_1) ;  /* 0x0000000000180947 */ /* 0x004fea0003800000 */
[----:B------:R-:W2:Y:S04]  /*0140*/  LDG.E.64 R6, desc[UR4][R2.64] ;  /* 0x0000000402067981 */ /* 0x000ea8000c1e1b00 */
[----:B------:R-:W2:Y:S02]  /*0150*/  LDG.E.64 R8, desc[UR4][R4.64] ;  /* 0x0000000404087981 */ /* 0x000ea4000c1e1b00 */
[----:B--2---:R-:W-:-:S04]  /*0160*/  ISETP.GT.U32.AND P0, PT, R6, R8, PT ;  /* 0x000000080600720c */ /* 0x004fc80003f04070 */
[----:B------:R-:W-:-:S13]  /*0170*/  ISETP.GT.AND.EX P0, PT, R7, R9, PT, P0 ;  /* 0x000000090700720c */ /* 0x000fda0003f04300 */
[----:B------:R-:W-:Y:S05]  /*0180*/  @P0 BRA `(.L_x_2) ;  /* 0x0000000000180947 */ /* 0x000fea0003800000 */
[----:B------:R-:W-:Y:S05]  /*0190*/  EXIT ;  /* 0x000000000000794d */ /* 0x000fea0003800000 */
.L_x_1:
[----:B------:R-:W2:Y:S04]  /*01a0*/  LDG.E.64 R6, desc[UR4][R2.64] ;  /* 0x0000000402067981 */ /* 0x000ea8000c1e1b00 */
[----:B------:R-:W2:Y:S02]  /*01b0*/  LDG.E.64 R8, desc[UR4][R4.64] ;  /* 0x0000000404087981 */ /* 0x000ea4000c1e1b00 */
[----:B--2---:R-:W-:-:S04]  /*01c0*/  ISETP.GE.U32.AND P0, PT, R6, R8, PT ;  /* 0x000000080600720c */ /* 0x004fc80003f06070 */
[----:B------:R-:W-:-:S13]  /*01d0*/  ISETP.GE.AND.EX P0, PT, R7, R9, PT, P0 ;  /* 0x000000090700720c */ /* 0x000fda0003f06300 */
[----:B------:R-:W-:Y:S05]  /*01e0*/  @P0 EXIT ;  /* 0x000000000000094d */ /* 0x000fea0003800000 */
.L_x_2:
[----:B------:R-:W-:Y:S05]  /*01f0*/  BSYNC.RECONVERGENT B0 ;  /* 0x0000000000007941 */ /* 0x000fea0003800200 */
.L_x_0:
[----:B------:R-:W-:Y:S04]  /*0200*/  STG.E.64 desc[UR4][R2.64], R8 ;  /* 0x0000000802007986 */ /* 0x000fe8000c101b04 */
[----:B------:R-:W-:Y:S01]  /*0210*/  STG.E.64 desc[UR4][R4.64], R6 ;  /* 0x0000000604007986 */ /* 0x000fe2000c101b04 */
[----:B------:R-:W-:Y:S05]  /*0220*/  EXIT ;  /* 0x000000000000794d */ /* 0x000fea0003800000 */
.L_x_3:
[----:B------:R-:W-:-:S00]  /*0230*/  BRA `(.L_x_3) ;  /* 0xfffffffc00fc7947 */ /* 0x000fc0000383ffff */
[----:B------:R-:W-:-:S00]  /*0240*/  NOP ;  /* 0x0000000000007918 */ /* 0x000fc00000000000 */
        /* <DEDUP_REMOVED lines=11> */
.L_x_4:


//--------------------- .nv.shared.reserved.0     --------------------------
	.section	.nv.shared.reserved.0,"aw",@nobits
	.weak		__nv_reservedSMEM_offset_0_alias
	.size		__nv_reservedSMEM_offset_0_alias, 0, 64
	.other		__nv_reservedSMEM_offset_0_alias,@"STO_CUDA_RESERVED_SHARED STV_DEFAULT"
__nv_reservedSMEM_offset_0_alias:
	.zero		0
	.zero		64


//--------------------- .nv.constant0._Z12bitonic_stepPlii --------------------------
	.section	.nv.constant0._Z12bitonic_stepPlii,"a",@progbits
	.sectionflags	@""
	.align	4
.nv.constant0._Z12bitonic_stepPlii:
	.zero		912


//--------------------- SYMBOLS --------------------------

	.type		.nv.reservedSmem.offset0,@object
	.size		.nv.reservedSmem.offset0,0x4
